	.headerflags	@"EF_CUDA_TEXMODE_UNIFIED EF_CUDA_64BIT_ADDRESS EF_CUDA_ACCELERATORS EF_CUDA_SM90 EF_CUDA_VIRTUAL_SM(EF_CUDA_SM90)"
	.elftype	@"ET_EXEC"


//--------------------- .nv.info                  --------------------------
	.section	.nv.info,"",@"SHT_CUDA_INFO"
	.align	4


	//----- nvinfo : EIATTR_REGCOUNT
	.align		4
        /*0000*/ 	.byte	0x04, 0x2f
        /*0002*/ 	.short	(.L_1 - .L_0)
	.align		4
.L_0:
        /*0004*/ 	.word	index@(triton_per_fused_mean_pow_sub_8)
        /*0008*/ 	.word	0x00000016


	//----- nvinfo : EIATTR_MIN_STACK_SIZE
	.align		4
.L_1:
        /*000c*/ 	.byte	0x04, 0x12
        /*000e*/ 	.short	(.L_3 - .L_2)
	.align		4
.L_2:
        /*0010*/ 	.word	index@(triton_per_fused_mean_pow_sub_8)
        /*0014*/ 	.word	0x00000000


	//----- nvinfo : EIATTR_FRAME_SIZE
	.align		4
.L_3:
        /*0018*/ 	.byte	0x04, 0x11
        /*001a*/ 	.short	(.L_5 - .L_4)
	.align		4
.L_4:
        /*001c*/ 	.word	index@(triton_per_fused_mean_pow_sub_8)
        /*0020*/ 	.word	0x00000000


	//----- nvinfo : EIATTR_MIN_STACK_SIZE
	.align		4
.L_5:
        /*0024*/ 	.byte	0x04, 0x12
        /*0026*/ 	.short	(.L_7 - .L_6)
	.align		4
.L_6:
        /*0028*/ 	.word	index@(triton_per_fused_mean_pow_sub_8)
        /*002c*/ 	.word	0x00000000
.L_7:


//--------------------- .nv.info.triton_per_fused_mean_pow_sub_8 --------------------------
	.section	.nv.info.triton_per_fused_mean_pow_sub_8,"",@"SHT_CUDA_INFO"
	.sectionflags	@""
	.align	4


	//----- nvinfo : EIATTR_CUDA_API_VERSION
	.align		4
        /*0000*/ 	.byte	0x04, 0x37
        /*0002*/ 	.short	(.L_9 - .L_8)
.L_8:
        /*0004*/ 	.word	0x0000007c


	//----- nvinfo : EIATTR_KPARAM_INFO
	.align		4
.L_9:
        /*0008*/ 	.byte	0x04, 0x17
        /*000a*/ 	.short	(.L_11 - .L_10)
.L_10:
        /*000c*/ 	.word	0x00000000
        /*0010*/ 	.short	0x0003
        /*0012*/ 	.short	0x0014
        /*0014*/ 	.byte	0x00, 0xf0, 0x11, 0x00


	//----- nvinfo : EIATTR_KPARAM_INFO
	.align		4
.L_11:
        /*0018*/ 	.byte	0x04, 0x17
        /*001a*/ 	.short	(.L_13 - .L_12)
.L_12:
        /*001c*/ 	.word	0x00000000
        /*0020*/ 	.short	0x0002
        /*0022*/ 	.short	0x0010
        /*0024*/ 	.byte	0x00, 0xf0, 0x11, 0x00


	//----- nvinfo : EIATTR_KPARAM_INFO
	.align		4
.L_13:
        /*0028*/ 	.byte	0x04, 0x17
        /*002a*/ 	.short	(.L_15 - .L_14)
.L_14:
        /*002c*/ 	.word	0x00000000
        /*0030*/ 	.short	0x0001
        /*0032*/ 	.short	0x0008
        /*0034*/ 	.byte	0x00, 0xf4, 0x21, 0x00


	//----- nvinfo : EIATTR_KPARAM_INFO
	.align		4
.L_15:
        /*0038*/ 	.byte	0x04, 0x17
        /*003a*/ 	.short	(.L_17 - .L_16)
.L_16:
        /*003c*/ 	.word	0x00000000
        /*0040*/ 	.short	0x0000
        /*0042*/ 	.short	0x0000
        /*0044*/ 	.byte	0x00, 0xf4, 0x21, 0x00


	//----- nvinfo : EIATTR_SPARSE_MMA_MASK
	.align		4
.L_17:
        /*0048*/ 	.byte	0x03, 0x50
        /*004a*/ 	.short	0x0000


	//----- nvinfo : EIATTR_MAXREG_COUNT
	.align		4
        /*004c*/ 	.byte	0x03, 0x1b
        /*004e*/ 	.short	0x00ff


	//----- nvinfo : EIATTR_COOP_GROUP_MASK_REGIDS
	.align		4
        /*0050*/ 	.byte	0x04, 0x29
        /*0052*/ 	.short	(.L_19 - .L_18)


	//   ....[0]....
.L_18:
        /*0054*/ 	.word	0xffffffff


	//   ....[1]....
        /*0058*/ 	.word	0xffffffff


	//   ....[2]....
        /*005c*/ 	.word	0xffffffff


	//   ....[3]....
        /*0060*/ 	.word	0xffffffff


	//   ....[4]....
        /*0064*/ 	.word	0xffffffff


	//   ....[5]....
        /*0068*/ 	.word	0xffffffff


	//   ....[6]....
        /*006c*/ 	.word	0xffffffff


	//   ....[7]....
        /*0070*/ 	.word	0xffffffff


	//   ....[8]....
        /*0074*/ 	.word	0xffffffff


	//   ....[9]....
        /*0078*/ 	.word	0xffffffff


	//   ....[10]....
        /*007c*/ 	.word	0xffffffff


	//   ....[11]....
        /*0080*/ 	.word	0xffffffff


	//   ....[12]....
        /*0084*/ 	.word	0xffffffff


	//   ....[13]....
        /*0088*/ 	.word	0xffffffff


	//   ....[14]....
        /*008c*/ 	.word	0xffffffff


	//   ....[15]....
        /*0090*/ 	.word	0xffffffff


	//   ....[16]....
        /*0094*/ 	.word	0xffffffff


	//   ....[17]....
        /*0098*/ 	.word	0xffffffff


	//----- nvinfo : EIATTR_COOP_GROUP_INSTR_OFFSETS
	.align		4
.L_19:
        /*009c*/ 	.byte	0x04, 0x28
        /*009e*/ 	.short	(.L_21 - .L_20)


	//   ....[0]....
.L_20:
        /*00a0*/ 	.word	0x000001b0


	//   ....[1]....
        /*00a4*/ 	.word	0x000001d0


	//   ....[2]....
        /*00a8*/ 	.word	0x000001e0


	//   ....[3]....
        /*00ac*/ 	.word	0x000001f0


	//   ....[4]....
        /*00b0*/ 	.word	0x00000230


	//   ....[5]....
        /*00b4*/ 	.word	0x00000250


	//   ....[6]....
        /*00b8*/ 	.word	0x00000260


	//   ....[7]....
        /*00bc*/ 	.word	0x00000270


	//   ....[8]....
        /*00c0*/ 	.word	0x000002a0


	//   ....[9]....
        /*00c4*/ 	.word	0x000002d0


	//   ....[10]....
        /*00c8*/ 	.word	0x000002f0


	//   ....[11]....
        /*00cc*/ 	.word	0x00000300


	//   ....[12]....
        /*00d0*/ 	.word	0x00000350


	//   ....[13]....
        /*00d4*/ 	.word	0x000003c0


	//   ....[14]....
        /*00d8*/ 	.word	0x000003d0


	//   ....[15]....
        /*00dc*/ 	.word	0x000003e0


	//   ....[16]....
        /*00e0*/ 	.word	0x000004b0


	//   ....[17]....
        /*00e4*/ 	.word	0x000004e0


	//----- nvinfo : EIATTR_EXIT_INSTR_OFFSETS
	.align		4
.L_21:
        /*00e8*/ 	.byte	0x04, 0x1c
        /*00ea*/ 	.short	(.L_23 - .L_22)


	//   ....[0]....
.L_22:
        /*00ec*/ 	.word	0x00000610


	//   ....[1]....
        /*00f0*/ 	.word	0x00000660


	//----- nvinfo : EIATTR_REQNTID
	.align		4
.L_23:
        /*00f4*/ 	.byte	0x04, 0x10
        /*00f6*/ 	.short	(.L_25 - .L_24)
.L_24:
        /*00f8*/ 	.word	0x00000080
        /*00fc*/ 	.word	0x00000001
        /*0100*/ 	.word	0x00000001


	//----- nvinfo : EIATTR_CBANK_PARAM_SIZE
	.align		4
.L_25:
        /*0104*/ 	.byte	0x03, 0x19
        /*0106*/ 	.short	0x0018


	//----- nvinfo : EIATTR_PARAM_CBANK
	.align		4
        /*0108*/ 	.byte	0x04, 0x0a
        /*010a*/ 	.short	(.L_27 - .L_26)
	.align		4
.L_26:
        /*010c*/ 	.word	index@(.nv.constant0.triton_per_fused_mean_pow_sub_8)
        /*0110*/ 	.short	0x0210
        /*0112*/ 	.short	0x0018


	//----- nvinfo : EIATTR_SW_WAR
	.align		4
.L_27:
        /*0114*/ 	.byte	0x04, 0x36
        /*0116*/ 	.short	(.L_29 - .L_28)
.L_28:
        /*0118*/ 	.word	0x00000008
.L_29:


//--------------------- .nv.callgraph             --------------------------
	.section	.nv.callgraph,"",@"SHT_CUDA_CALLGRAPH"
	.align	4
	.sectionentsize	8
	.align		4
        /*0000*/ 	.word	0x00000000
	.align		4
        /*0004*/ 	.word	0xffffffff
	.align		4
        /*0008*/ 	.word	0x00000000
	.align		4
        /*000c*/ 	.word	0xfffffffe
	.align		4
        /*0010*/ 	.word	0x00000000
	.align		4
        /*0014*/ 	.word	0xfffffffd
	.align		4
        /*0018*/ 	.word	0x00000000
	.align		4
        /*001c*/ 	.word	0xfffffffc


//--------------------- .text.triton_per_fused_mean_pow_sub_8 --------------------------
	.section	.text.triton_per_fused_mean_pow_sub_8,"ax",@progbits
	.sectionflags	@"SHF_BARRIERS=1"
	.align	128
        .global         triton_per_fused_mean_pow_sub_8
        .type           triton_per_fused_mean_pow_sub_8,@function
        .size           triton_per_fused_mean_pow_sub_8,(.L_x_1 - triton_per_fused_mean_pow_sub_8)
        .other          triton_per_fused_mean_pow_sub_8,@"STO_CUDA_ENTRY STV_DEFAULT"
triton_per_fused_mean_pow_sub_8:
.text.triton_per_fused_mean_pow_sub_8:
[----:B------:R-:W0:Y:S02]  /*0000*/  LDC R1, c[0x0][0x28] ;  /* 0x00000a00ff017b82 */ /* 0x000e240000000800 */
[----:B------:R-:W1:Y:S01]  /*0010*/  S2R R3, SR_CTAID.X ;  /* 0x0000000000037919 */ /* 0x000e620000002500 */
[----:B------:R-:W2:Y:S01]  /*0020*/  LDC.64 R10, c[0x0][0x210] ;  /* 0x00008400ff0a7b82 */ /* 0x000ea20000000a00 */
[----:B------:R-:W-:Y:S01]  /*0030*/  CS2R R6, SRZ ;  /* 0x0000000000067805 */ /* 0x000fe2000001ff00 */
[----:B------:R-:W-:Y:S01]  /*0040*/  ULDC.64 UR6, c[0x0][0x208] ;  /* 0x0000820000067ab9 */ /* 0x000fe20000000a00 */
[----:B------:R-:W3:Y:S01]  /*0050*/  S2R R0, SR_TID.X ;  /* 0x0000000000007919 */ /* 0x000ee20000002100 */
[----:B-1----:R-:W-:Y:S02]  /*0060*/  IMAD.SHL.U32 R3, R3, 0x8, RZ ;  /* 0x0000000803037824 */ /* 0x002fe400078e00ff */
[C---:B---3--:R-:W-:Y:S02]  /*0070*/  IMAD.SHL.U32 R2, R0.reuse, 0x4, RZ ;  /* 0x0000000400027824 */ /* 0x048fe400078e00ff */
[----:B------:R-:W-:-:S03]  /*0080*/  IMAD.SHL.U32 R5, R0, 0x20, RZ ;  /* 0x0000002000057824 */ /* 0x000fc600078e00ff */
[----:B------:R-:W-:Y:S02]  /*0090*/  LOP3.LUT R4, R3, 0x4, R2, 0xf8, !PT ;  /* 0x0000000403047812 */ /* 0x000fe400078ef802 */
[----:B------:R-:W-:Y:S02]  /*00a0*/  LOP3.LUT R5, R5, 0xfc0, RZ, 0xc0, !PT ;  /* 0x00000fc005057812 */ /* 0x000fe400078ec0ff */
[----:B------:R-:W-:-:S03]  /*00b0*/  ISETP.GE.AND P0, PT, R4, 0x40, PT ;  /* 0x000000400400780c */ /* 0x000fc60003f06270 */
[----:B------:R-:W-:-:S04]  /*00c0*/  IMAD.IADD R5, R4, 0x1, R5 ;  /* 0x0000000104057824 */ /* 0x000fc800078e0205 */
[----:B--2---:R-:W-:Y:S01]  /*00d0*/  IMAD.WIDE R10, R5, 0x4, R10 ;  /* 0x00000004050a7825 */ /* 0x004fe200078e020a */
[----:B------:R-:W-:-:S06]  /*00e0*/  CS2R R4, SRZ ;  /* 0x0000000000047805 */ /* 0x000fcc000001ff00 */
[----:B------:R-:W2:Y:S01]  /*00f0*/  @!P0 LDG.E.128 R4, desc[UR6][R10.64] ;  /* 0x000000060a048981 */ /* 0x000ea2000c1e1d00 */
[----:B------:R-:W1:Y:S01]  /*0100*/  S2UR UR5, SR_CgaCtaId ;  /* 0x00000000000579c3 */ /* 0x000e620000008800 */
[----:B------:R-:W-:Y:S01]  /*0110*/  UMOV UR4, 0x400 ;  /* 0x0000040000047882 */ /* 0x000fe20000000000 */
[----:B------:R-:W-:Y:S01]  /*0120*/  ISETP.GE.AND P1, PT, R0, 0x20, PT ;  /* 0x000000200000780c */ /* 0x000fe20003f26270 */
[----:B-1----:R-:W-:Y:S01]  /*0130*/  UPRMT UR4, UR5, 0x654, UR4 ;  /* 0x0000065405047896 */ /* 0x002fe20008000004 */
[----:B--2---:R-:W-:Y:S02]  /*0140*/  SEL R4, R4, RZ, !P0 ;  /* 0x000000ff04047207 */ /* 0x004fe40004000000 */
[----:B------:R-:W-:Y:S02]  /*0150*/  SEL R5, R5, RZ, !P0 ;  /* 0x000000ff05057207 */ /* 0x000fe40004000000 */
[----:B------:R-:W-:Y:S02]  /*0160*/  SEL R6, R6, RZ, !P0 ;  /* 0x000000ff06067207 */ /* 0x000fe40004000000 */
[----:B------:R-:W-:-:S02]  /*0170*/  SEL R7, R7, RZ, !P0 ;  /* 0x000000ff07077207 */ /* 0x000fc40004000000 */
[----:B------:R-:W-:Y:S02]  /*0180*/  FSEL R4, R4, RZ, !P0 ;  /* 0x000000ff04047208 */ /* 0x000fe40004000000 */
[----:B------:R-:W-:Y:S02]  /*0190*/  FSEL R5, R5, RZ, !P0 ;  /* 0x000000ff05057208 */ /* 0x000fe40004000000 */
[----:B------:R-:W-:Y:S01]  /*01a0*/  FSEL R6, R6, RZ, !P0 ;  /* 0x000000ff06067208 */ /* 0x000fe20004000000 */
[----:B------:R-:W1:Y:S01]  /*01b0*/  SHFL.BFLY PT, R9, R4, 0x10, 0x1f ;  /* 0x0e001f0004097f89 */ /* 0x000e6200000e0000 */
[----:B------:R-:W-:-:S03]  /*01c0*/  FSEL R7, R7, RZ, !P0 ;  /* 0x000000ff07077208 */ /* 0x000fc60004000000 */
[----:B------:R-:W2:Y:S04]  /*01d0*/  SHFL.BFLY PT, R12, R5, 0x10, 0x1f ;  /* 0x0e001f00050c7f89 */ /* 0x000ea800000e0000 */
[----:B------:R-:W3:Y:S04]  /*01e0*/  SHFL.BFLY PT, R11, R6, 0x10, 0x1f ;  /* 0x0e001f00060b7f89 */ /* 0x000ee800000e0000 */
[----:B------:R-:W4:Y:S01]  /*01f0*/  SHFL.BFLY PT, R10, R7, 0x10, 0x1f ;  /* 0x0e001f00070a7f89 */ /* 0x000f2200000e0000 */
[----:B-1----:R-:W-:Y:S01]  /*0200*/  FADD R9, R4, R9 ;  /* 0x0000000904097221 */ /* 0x002fe20000000000 */
[----:B--2---:R-:W-:Y:S01]  /*0210*/  FADD R12, R5, R12 ;  /* 0x0000000c050c7221 */ /* 0x004fe20000000000 */
[----:B---3--:R-:W-:-:S04]  /*0220*/  FADD R13, R6, R11 ;  /* 0x0000000b060d7221 */ /* 0x008fc80000000000 */
[----:B------:R-:W1:Y:S01]  /*0230*/  SHFL.BFLY PT, R11, R12, 0x8, 0x1f ;  /* 0x0d001f000c0b7f89 */ /* 0x000e6200000e0000 */
[----:B----4-:R-:W-:-:S03]  /*0240*/  FADD R16, R7, R10 ;  /* 0x0000000a07107221 */ /* 0x010fc60000000000 */
[----:B------:R-:W2:Y:S04]  /*0250*/  SHFL.BFLY PT, R10, R9, 0x8, 0x1f ;  /* 0x0d001f00090a7f89 */ /* 0x000ea800000e0000 */
[----:B------:R-:W3:Y:S04]  /*0260*/  SHFL.BFLY PT, R14, R13, 0x8, 0x1f ;  /* 0x0d001f000d0e7f89 */ /* 0x000ee800000e0000 */
[----:B------:R-:W4:Y:S01]  /*0270*/  SHFL.BFLY PT, R15, R16, 0x8, 0x1f ;  /* 0x0d001f00100f7f89 */ /* 0x000f2200000e0000 */
[----:B-1----:R-:W-:Y:S01]  /*0280*/  FADD R11, R12, R11 ;  /* 0x0000000b0c0b7221 */ /* 0x002fe20000000000 */
[----:B--2---:R-:W-:-:S04]  /*0290*/  FADD R10, R9, R10 ;  /* 0x0000000a090a7221 */ /* 0x004fc80000000000 */
[----:B------:R-:W1:Y:S01]  /*02a0*/  SHFL.BFLY PT, R4, R11, 0x4, 0x1f ;  /* 0x0c801f000b047f89 */ /* 0x000e6200000e0000 */
[----:B------:R-:W-:Y:S01]  /*02b0*/  LOP3.LUT R9, R2, 0x4, RZ, 0xc0, !PT ;  /* 0x0000000402097812 */ /* 0x000fe200078ec0ff */
[----:B---3--:R-:W-:Y:S02]  /*02c0*/  FADD R14, R13, R14 ;  /* 0x0000000e0d0e7221 */ /* 0x008fe40000000000 */
[----:B------:R-:W2:Y:S01]  /*02d0*/  SHFL.BFLY PT, R5, R10, 0x4, 0x1f ;  /* 0x0c801f000a057f89 */ /* 0x000ea200000e0000 */
[----:B----4-:R-:W-:-:S03]  /*02e0*/  FADD R17, R16, R15 ;  /* 0x0000000f10117221 */ /* 0x010fc60000000000 */
[----:B------:R-:W3:Y:S04]  /*02f0*/  SHFL.BFLY PT, R15, R14, 0x4, 0x1f ;  /* 0x0c801f000e0f7f89 */ /* 0x000ee800000e0000 */
[----:B------:R-:W4:Y:S01]  /*0300*/  SHFL.BFLY PT, R6, R17, 0x4, 0x1f ;  /* 0x0c801f0011067f89 */ /* 0x000f2200000e0000 */
[----:B-1----:R-:W-:Y:S01]  /*0310*/  FADD R7, R11, R4 ;  /* 0x000000040b077221 */ /* 0x002fe20000000000 */
[----:B------:R-:W-:Y:S02]  /*0320*/  LOP3.LUT R4, R0, 0x1f, RZ, 0xc0, !PT ;  /* 0x0000001f00047812 */ /* 0x000fe400078ec0ff */
[----:B------:R-:W-:Y:S01]  /*0330*/  SHF.R.U32.HI R11, RZ, 0x3, R0 ;  /* 0x00000003ff0b7819 */ /* 0x000fe20000011600 */
[----:B--2---:R-:W-:Y:S01]  /*0340*/  FADD R5, R10, R5 ;  /* 0x000000050a057221 */ /* 0x004fe20000000000 */
[----:B------:R-:W1:Y:S01]  /*0350*/  SHFL.BFLY PT, R12, R7, 0x2, 0x1f ;  /* 0x0c401f00070c7f89 */ /* 0x000e6200000e0000 */
[----:B------:R-:W-:Y:S01]  /*0360*/  ISETP.GE.U32.AND P0, PT, R4, 0x2, PT ;  /* 0x000000020400780c */ /* 0x000fe20003f06070 */
[----:B------:R-:W-:Y:S01]  /*0370*/  IMAD.SHL.U32 R10, R9, 0x10, RZ ;  /* 0x00000010090a7824 */ /* 0x000fe200078e00ff */
[----:B------:R-:W-:Y:S01]  /*0380*/  LOP3.LUT R11, R11, 0xc, RZ, 0xc0, !PT ;  /* 0x0000000c0b0b7812 */ /* 0x000fe200078ec0ff */
[----:B---3--:R-:W-:-:S03]  /*0390*/  FADD R15, R14, R15 ;  /* 0x0000000f0e0f7221 */ /* 0x008fc60000000000 */
[----:B------:R-:W-:Y:S01]  /*03a0*/  LOP3.LUT R4, R10, R11, RZ, 0xfc, !PT ;  /* 0x0000000b0a047212 */ /* 0x000fe200078efcff */
[----:B----4-:R-:W-:Y:S01]  /*03b0*/  FADD R13, R17, R6 ;  /* 0x00000006110d7221 */ /* 0x010fe20000000000 */
[----:B------:R-:W2:Y:S04]  /*03c0*/  SHFL.BFLY PT, R16, R15, 0x2, 0x1f ;  /* 0x0c401f000f107f89 */ /* 0x000ea800000e0000 */
[----:B------:R-:W3:Y:S04]  /*03d0*/  SHFL.BFLY PT, R6, R5, 0x2, 0x1f ;  /* 0x0c401f0005067f89 */ /* 0x000ee800000e0000 */
[----:B------:R-:W4:Y:S01]  /*03e0*/  SHFL.BFLY PT, R18, R13, 0x2, 0x1f ;  /* 0x0c401f000d127f89 */ /* 0x000f2200000e0000 */
[----:B-1----:R-:W-:-:S05]  /*03f0*/  FADD R7, R7, R12 ;  /* 0x0000000c07077221 */ /* 0x002fca0000000000 */
[----:B------:R-:W-:Y:S01]  /*0400*/  @!P0 STS [R4+UR4+0x10], R7 ;  /* 0x0000100704008988 */ /* 0x000fe20008000804 */
[----:B--2---:R-:W-:Y:S01]  /*0410*/  FADD R15, R15, R16 ;  /* 0x000000100f0f7221 */ /* 0x004fe20000000000 */
[----:B---3--:R-:W-:-:S04]  /*0420*/  FADD R17, R5, R6 ;  /* 0x0000000605117221 */ /* 0x008fc80000000000 */
[----:B------:R-:W-:Y:S01]  /*0430*/  @!P0 STS [R4+UR4+0x20], R15 ;  /* 0x0000200f04008988 */ /* 0x000fe20008000804 */
[----:B----4-:R-:W-:-:S03]  /*0440*/  FADD R19, R13, R18 ;  /* 0x000000120d137221 */ /* 0x010fc60000000000 */
[----:B------:R-:W-:Y:S04]  /*0450*/  @!P0 STS [R4+UR4], R17 ;  /* 0x0000001104008988 */ /* 0x000fe80008000804 */
[----:B------:R-:W-:Y:S01]  /*0460*/  @!P0 STS [R4+UR4+0x30], R19 ;  /* 0x0000301304008988 */ /* 0x000fe20008000804 */
[----:B------:R-:W-:Y:S01]  /*0470*/  BAR.SYNC.DEFER_BLOCKING 0x0 ;  /* 0x0000000000007b1d */ /* 0x000fe20000010000 */
[----:B------:R-:W-:-:S04]  /*0480*/  LOP3.LUT P0, RZ, R0, 0x3, RZ, 0xc0, !PT ;  /* 0x0000000300ff7812 */ /* 0x000fc8000780c0ff */
[----:B------:R-:W-:Y:S01]  /*0490*/  ISETP.LT.AND P0, PT, R0, 0x20, !P0 ;  /* 0x000000200000780c */ /* 0x000fe20004701270 */
[----:B------:R-:W1:Y:S04]  /*04a0*/  @!P1 LDS R8, [R2+UR4] ;  /* 0x0000000402089984 */ /* 0x000e680008000800 */
[----:B-1----:R-:W1:Y:S02]  /*04b0*/  SHFL.BFLY PT, R5, R8, 0x2, 0x1f ;  /* 0x0c401f0008057f89 */ /* 0x002e6400000e0000 */
[----:B-1----:R-:W-:Y:S01]  /*04c0*/  FADD R12, R8, R5 ;  /* 0x00000005080c7221 */ /* 0x002fe20000000000 */
[----:B------:R-:W-:-:S04]  /*04d0*/  SHF.R.U32.HI R8, RZ, 0x3, R0 ;  /* 0x00000003ff087819 */ /* 0x000fc80000011600 */
[----:B------:R-:W1:Y:S01]  /*04e0*/  SHFL.BFLY PT, R5, R12, 0x1, 0x1f ;  /* 0x0c201f000c057f89 */ /* 0x000e6200000e0000 */
[----:B------:R-:W-:Y:S01]  /*04f0*/  SGXT.U32 R8, R8, 0x2 ;  /* 0x000000020808781a */ /* 0x000fe20000000000 */
[----:B-1----:R-:W-:-:S05]  /*0500*/  FADD R13, R12, R5 ;  /* 0x000000050c0d7221 */ /* 0x002fca0000000000 */
[----:B------:R-:W-:Y:S01]  /*0510*/  @P0 STS [R2+UR4], R13 ;  /* 0x0000000d02000988 */ /* 0x000fe20008000804 */
[----:B------:R-:W-:Y:S01]  /*0520*/  BAR.SYNC.DEFER_BLOCKING 0x0 ;  /* 0x0000000000007b1d */ /* 0x000fe20000010000 */
[----:B------:R-:W-:Y:S01]  /*0530*/  LOP3.LUT P0, RZ, R11, R8, RZ, 0xfc, !PT ;  /* 0x000000080bff7212 */ /* 0x000fe2000780fcff */
[----:B------:R-:W-:Y:S01]  /*0540*/  VIADD R8, R10, UR4 ;  /* 0x000000040a087c36 */ /* 0x000fe20008000000 */
[----:B------:R-:W-:Y:S02]  /*0550*/  LOP3.LUT R11, R3, 0x7, R0, 0xf8, !PT ;  /* 0x00000007030b7812 */ /* 0x000fe400078ef800 */
[----:B------:R-:W-:Y:S01]  /*0560*/  LOP3.LUT R0, R0, 0x7, RZ, 0xc0, !PT ;  /* 0x0000000700007812 */ /* 0x000fe200078ec0ff */
[----:B------:R-:W-:Y:S01]  /*0570*/  IMAD R8, R9, -0xc, R8 ;  /* 0xfffffff409087824 */ /* 0x000fe200078e0208 */
[----:B------:R-:W-:Y:S02]  /*0580*/  ISETP.LT.AND P0, PT, R11, 0x40, !P0 ;  /* 0x000000400b00780c */ /* 0x000fe40004701270 */
[----:B------:R-:W-:Y:S01]  /*0590*/  LEA R0, R0, UR4, 0x2 ;  /* 0x0000000400007c11 */ /* 0x000fe2000f8e10ff */
[----:B------:R-:W-:Y:S04]  /*05a0*/  LDS R4, [R10+UR4] ;  /* 0x000000040a047984 */ /* 0x000fe80008000800 */
[----:B------:R-:W-:Y:S04]  /*05b0*/  LDS R5, [R10+UR4+0x10] ;  /* 0x000010040a057984 */ /* 0x000fe80008000800 */
[----:B------:R-:W-:Y:S04]  /*05c0*/  LDS R6, [R10+UR4+0x20] ;  /* 0x000020040a067984 */ /* 0x000fe80008000800 */
[----:B------:R-:W1:Y:S01]  /*05d0*/  LDS R7, [R10+UR4+0x30] ;  /* 0x000030040a077984 */ /* 0x000e620008000800 */
[----:B------:R-:W-:Y:S06]  /*05e0*/  BAR.SYNC.DEFER_BLOCKING 0x0 ;  /* 0x0000000000007b1d */ /* 0x000fec0000010000 */
[----:B-1----:R1:W-:Y:S02]  /*05f0*/  STS.128 [R8], R4 ;  /* 0x0000000408007388 */ /* 0x0023e40000000c00 */
[----:B------:R-:W-:Y:S06]  /*0600*/  BAR.SYNC.DEFER_BLOCKING 0x0 ;  /* 0x0000000000007b1d */ /* 0x000fec0000010000 */
[----:B-1----:R-:W-:Y:S05]  /*0610*/  @!P0 EXIT ;  /* 0x000000000000894d */ /* 0x002fea0003800000 */
[----:B------:R-:W0:Y:S01]  /*0620*/  LDS R5, [R0] ;  /* 0x0000000000057984 */ /* 0x000e220000000800 */
[----:B------:R-:W1:Y:S02]  /*0630*/  LDC.64 R2, c[0x0][0x218] ;  /* 0x00008600ff027b82 */ /* 0x000e640000000a00 */
[----:B-1----:R-:W-:-:S05]  /*0640*/  IMAD.WIDE R2, R11, 0x4, R2 ;  /* 0x000000040b027825 */ /* 0x002fca00078e0202 */
[----:B0-----:R-:W-:Y:S01]  /*0650*/  STG.E desc[UR6][R2.64], R5 ;  /* 0x0000000502007986 */ /* 0x001fe2000c101906 */
[----:B------:R-:W-:Y:S05]  /*0660*/  EXIT ;  /* 0x000000000000794d */ /* 0x000fea0003800000 */
.L_x_0:
[----:B------:R-:W-:-:S00]  /*0670*/  BRA `(.L_x_0) ;  /* 0xfffffffc00fc7947 */ /* 0x000fc0000383ffff */
[----:B------:R-:W-:-:S00]  /*0680*/  NOP ;  /* 0x0000000000007918 */ /* 0x000fc00000000000 */
[----:B------:R-:W-:-:S00]  /*0690*/  NOP ;  /* 0x0000000000007918 */ /* 0x000fc00000000000 */
[----:B------:R-:W-:-:S00]  /*06a0*/  NOP ;  /* 0x0000000000007918 */ /* 0x000fc00000000000 */
[----:B------:R-:W-:-:S00]  /*06b0*/  NOP ;  /* 0x0000000000007918 */ /* 0x000fc00000000000 */
[----:B------:R-:W-:-:S00]  /*06c0*/  NOP ;  /* 0x0000000000007918 */ /* 0x000fc00000000000 */
[----:B------:R-:W-:-:S00]  /*06d0*/  NOP ;  /* 0x0000000000007918 */ /* 0x000fc00000000000 */
[----:B------:R-:W-:-:S00]  /*06e0*/  NOP ;  /* 0x0000000000007918 */ /* 0x000fc00000000000 */
[----:B------:R-:W-:-:S00]  /*06f0*/  NOP ;  /* 0x0000000000007918 */ /* 0x000fc00000000000 */
.L_x_1:


//--------------------- .nv.shared.triton_per_fused_mean_pow_sub_8 --------------------------
	.section	.nv.shared.triton_per_fused_mean_pow_sub_8,"aw",@nobits
	.sectionflags	@""
	.align	16
	.zero		1024


//--------------------- .nv.constant0.triton_per_fused_mean_pow_sub_8 --------------------------
	.section	.nv.constant0.triton_per_fused_mean_pow_sub_8,"a",@progbits
	.sectionflags	@""
	.align	4
.nv.constant0.triton_per_fused_mean_pow_sub_8:
	.zero		552
